	.headerflags	@"EF_CUDA_TEXMODE_UNIFIED EF_CUDA_64BIT_ADDRESS EF_CUDA_ACCELERATORS EF_CUDA_SM90 EF_CUDA_VIRTUAL_SM(EF_CUDA_SM90)"
	.elftype	@"ET_EXEC"


//--------------------- .nv.info                  --------------------------
	.section	.nv.info,"",@"SHT_CUDA_INFO"
	.align	4


	//----- nvinfo : EIATTR_REGCOUNT
	.align		4
        /*0000*/ 	.byte	0x04, 0x2f
        /*0002*/ 	.short	(.L_1 - .L_0)
	.align		4
.L_0:
        /*0004*/ 	.word	index@(triton_poi_fused_convolution_silu_4)
        /*0008*/ 	.word	0x0000000e


	//----- nvinfo : EIATTR_MIN_STACK_SIZE
	.align		4
.L_1:
        /*000c*/ 	.byte	0x04, 0x12
        /*000e*/ 	.short	(.L_3 - .L_2)
	.align		4
.L_2:
        /*0010*/ 	.word	index@(triton_poi_fused_convolution_silu_4)
        /*0014*/ 	.word	0x00000000


	//----- nvinfo : EIATTR_FRAME_SIZE
	.align		4
.L_3:
        /*0018*/ 	.byte	0x04, 0x11
        /*001a*/ 	.short	(.L_5 - .L_4)
	.align		4
.L_4:
        /*001c*/ 	.word	index@(triton_poi_fused_convolution_silu_4)
        /*0020*/ 	.word	0x00000000


	//----- nvinfo : EIATTR_MIN_STACK_SIZE
	.align		4
.L_5:
        /*0024*/ 	.byte	0x04, 0x12
        /*0026*/ 	.short	(.L_7 - .L_6)
	.align		4
.L_6:
        /*0028*/ 	.word	index@(triton_poi_fused_convolution_silu_4)
        /*002c*/ 	.word	0x00000000
.L_7:


//--------------------- .nv.info.triton_poi_fused_convolution_silu_4 --------------------------
	.section	.nv.info.triton_poi_fused_convolution_silu_4,"",@"SHT_CUDA_INFO"
	.sectionflags	@""
	.align	4


	//----- nvinfo : EIATTR_CUDA_API_VERSION
	.align		4
        /*0000*/ 	.byte	0x04, 0x37
        /*0002*/ 	.short	(.L_9 - .L_8)
.L_8:
        /*0004*/ 	.word	0x0000007c


	//----- nvinfo : EIATTR_KPARAM_INFO
	.align		4
.L_9:
        /*0008*/ 	.byte	0x04, 0x17
        /*000a*/ 	.short	(.L_11 - .L_10)
.L_10:
        /*000c*/ 	.word	0x00000000
        /*0010*/ 	.short	0x0003
        /*0012*/ 	.short	0x0018
        /*0014*/ 	.byte	0x00, 0xf0, 0x11, 0x00


	//----- nvinfo : EIATTR_KPARAM_INFO
	.align		4
.L_11:
        /*0018*/ 	.byte	0x04, 0x17
        /*001a*/ 	.short	(.L_13 - .L_12)
.L_12:
        /*001c*/ 	.word	0x00000000
        /*0020*/ 	.short	0x0002
        /*0022*/ 	.short	0x0010
        /*0024*/ 	.byte	0x00, 0xf4, 0x21, 0x00


	//----- nvinfo : EIATTR_KPARAM_INFO
	.align		4
.L_13:
        /*0028*/ 	.byte	0x04, 0x17
        /*002a*/ 	.short	(.L_15 - .L_14)
.L_14:
        /*002c*/ 	.word	0x00000000
        /*0030*/ 	.short	0x0001
        /*0032*/ 	.short	0x0008
        /*0034*/ 	.byte	0x00, 0xf4, 0x21, 0x00


	//----- nvinfo : EIATTR_KPARAM_INFO
	.align		4
.L_15:
        /*0038*/ 	.byte	0x04, 0x17
        /*003a*/ 	.short	(.L_17 - .L_16)
.L_16:
        /*003c*/ 	.word	0x00000000
        /*0040*/ 	.short	0x0000
        /*0042*/ 	.short	0x0000
        /*0044*/ 	.byte	0x00, 0xf4, 0x21, 0x00


	//----- nvinfo : EIATTR_SPARSE_MMA_MASK
	.align		4
.L_17:
        /*0048*/ 	.byte	0x03, 0x50
        /*004a*/ 	.short	0x0000


	//----- nvinfo : EIATTR_MAXREG_COUNT
	.align		4
        /*004c*/ 	.byte	0x03, 0x1b
        /*004e*/ 	.short	0x00ff


	//----- nvinfo : EIATTR_EXIT_INSTR_OFFSETS
	.align		4
        /*0050*/ 	.byte	0x04, 0x1c
        /*0052*/ 	.short	(.L_19 - .L_18)


	//   ....[0]....
.L_18:
        /*0054*/ 	.word	0x00000260


	//   ....[1]....
        /*0058*/ 	.word	0x00000280


	//----- nvinfo : EIATTR_REQNTID
	.align		4
.L_19:
        /*005c*/ 	.byte	0x04, 0x10
        /*005e*/ 	.short	(.L_21 - .L_20)
.L_20:
        /*0060*/ 	.word	0x00000080
        /*0064*/ 	.word	0x00000001
        /*0068*/ 	.word	0x00000001


	//----- nvinfo : EIATTR_CBANK_PARAM_SIZE
	.align		4
.L_21:
        /*006c*/ 	.byte	0x03, 0x19
        /*006e*/ 	.short	0x001c


	//----- nvinfo : EIATTR_PARAM_CBANK
	.align		4
        /*0070*/ 	.byte	0x04, 0x0a
        /*0072*/ 	.short	(.L_23 - .L_22)
	.align		4
.L_22:
        /*0074*/ 	.word	index@(.nv.constant0.triton_poi_fused_convolution_silu_4)
        /*0078*/ 	.short	0x0210
        /*007a*/ 	.short	0x001c


	//----- nvinfo : EIATTR_SW_WAR
	.align		4
.L_23:
        /*007c*/ 	.byte	0x04, 0x36
        /*007e*/ 	.short	(.L_25 - .L_24)
.L_24:
        /*0080*/ 	.word	0x00000008
.L_25:


//--------------------- .nv.callgraph             --------------------------
	.section	.nv.callgraph,"",@"SHT_CUDA_CALLGRAPH"
	.align	4
	.sectionentsize	8
	.align		4
        /*0000*/ 	.word	0x00000000
	.align		4
        /*0004*/ 	.word	0xffffffff
	.align		4
        /*0008*/ 	.word	0x00000000
	.align		4
        /*000c*/ 	.word	0xfffffffe
	.align		4
        /*0010*/ 	.word	0x00000000
	.align		4
        /*0014*/ 	.word	0xfffffffd
	.align		4
        /*0018*/ 	.word	0x00000000
	.align		4
        /*001c*/ 	.word	0xfffffffc


//--------------------- .text.triton_poi_fused_convolution_silu_4 --------------------------
	.section	.text.triton_poi_fused_convolution_silu_4,"ax",@progbits
	.align	128
        .global         triton_poi_fused_convolution_silu_4
        .type           triton_poi_fused_convolution_silu_4,@function
        .size           triton_poi_fused_convolution_silu_4,(.L_x_1 - triton_poi_fused_convolution_silu_4)
        .other          triton_poi_fused_convolution_silu_4,@"STO_CUDA_ENTRY STV_DEFAULT"
triton_poi_fused_convolution_silu_4:
.text.triton_poi_fused_convolution_silu_4:
[----:B------:R-:W0:Y:S02]  /*0000*/  LDC R1, c[0x0][0x28] ;  /* 0x00000a00ff017b82 */ /* 0x000e240000000800 */
[----:B------:R-:W1:Y:S01]  /*0010*/  S2R R0, SR_TID.X ;  /* 0x0000000000007919 */ /* 0x000e620000002100 */
[----:B------:R-:W2:Y:S01]  /*0020*/  LDC.64 R4, c[0x0][0x218] ;  /* 0x00008600ff047b82 */ /* 0x000ea20000000a00 */
[----:B------:R-:W-:Y:S01]  /*0030*/  ULDC.64 UR4, c[0x0][0x208] ;  /* 0x0000820000047ab9 */ /* 0x000fe20000000a00 */
[----:B------:R-:W3:Y:S06]  /*0040*/  S2R R9, SR_CTAID.X ;  /* 0x0000000000097919 */ /* 0x000eec0000002500 */
[----:B------:R-:W4:Y:S01]  /*0050*/  LDC.64 R2, c[0x0][0x210] ;  /* 0x00008400ff027b82 */ /* 0x000f220000000a00 */
[----:B-1----:R-:W-:-:S02]  /*0060*/  LOP3.LUT R0, R0, 0x7f, RZ, 0xc0, !PT ;  /* 0x0000007f00007812 */ /* 0x002fc400078ec0ff */
[----:B---3--:R-:W-:Y:S02]  /*0070*/  SHF.R.S32.HI R6, RZ, 0x18, R9 ;  /* 0x00000018ff067819 */ /* 0x008fe40000011409 */
[----:B------:R-:W-:Y:S02]  /*0080*/  LEA R9, R9, R0, 0x7 ;  /* 0x0000000009097211 */ /* 0x000fe400078e38ff */
[----:B------:R-:W-:Y:S02]  /*0090*/  SGXT R0, R6, 0x1 ;  /* 0x000000010600781a */ /* 0x000fe40000000200 */
[C---:B------:R-:W-:Y:S01]  /*00a0*/  ISETP.GE.AND P0, PT, R9.reuse, 0x400, PT ;  /* 0x000004000900780c */ /* 0x040fe20003f06270 */
[----:B----4-:R-:W-:Y:S01]  /*00b0*/  IMAD.WIDE R2, R9, 0x4, R2 ;  /* 0x0000000409027825 */ /* 0x010fe200078e0202 */
[----:B------:R-:W-:-:S04]  /*00c0*/  LEA.HI R0, R0, R9, RZ, 0x8 ;  /* 0x0000000900007211 */ /* 0x000fc800078f40ff */
[----:B------:R-:W-:-:S04]  /*00d0*/  LOP3.LUT R0, R0, 0xffffff00, RZ, 0xc0, !PT ;  /* 0xffffff0000007812 */ /* 0x000fc800078ec0ff */
[----:B------:R-:W-:Y:S01]  /*00e0*/  IADD3 R7, R9, -R0, RZ ;  /* 0x8000000009077210 */ /* 0x000fe20007ffe0ff */
[----:B------:R-:W-:-:S04]  /*00f0*/  HFMA2.MMA R0, -RZ, RZ, 0, 0 ;  /* 0x00000000ff007435 */ /* 0x000fc800000001ff */
[----:B--2---:R-:W-:Y:S01]  /*0100*/  IMAD.WIDE R4, R7, 0x4, R4 ;  /* 0x0000000407047825 */ /* 0x004fe200078e0204 */
[----:B------:R-:W-:-:S05]  /*0110*/  MOV R7, RZ ;  /* 0x000000ff00077202 */ /* 0x000fca0000000f00 */
[----:B------:R-:W2:Y:S04]  /*0120*/  @!P0 LDG.E R0, desc[UR4][R2.64] ;  /* 0x0000000402008981 */ /* 0x000ea8000c1e1900 */
[----:B------:R1:W2:Y:S02]  /*0130*/  @!P0 LDG.E.EL R7, desc[UR4][R4.64] ;  /* 0x0000000404078981 */ /* 0x0002a4000c2e1900 */
[----:B-1----:R-:W-:Y:S01]  /*0140*/  HFMA2.MMA R5, -RZ, RZ, 1.625, 0 ;  /* 0x3e800000ff057435 */ /* 0x002fe200000001ff */
[----:B--2---:R-:W-:-:S04]  /*0150*/  FADD R11, R7, R0 ;  /* 0x00000000070b7221 */ /* 0x004fc80000000000 */
[----:B------:R-:W-:Y:S01]  /*0160*/  FADD R0, RZ, -R11 ;  /* 0x8000000bff007221 */ /* 0x000fe20000000000 */
[----:B------:R1:W-:Y:S03]  /*0170*/  @!P0 STG.E desc[UR4][R2.64], R11 ;  /* 0x0000000b02008986 */ /* 0x0003e6000c101904 */
[----:B------:R-:W-:-:S05]  /*0180*/  FMUL R0, R0, 1.4426950216293334961 ;  /* 0x3fb8aa3b00007820 */ /* 0x000fca0000400000 */
[----:B------:R-:W-:-:S13]  /*0190*/  FSETP.GEU.AND P1, PT, R0, -126, PT ;  /* 0xc2fc00000000780b */ /* 0x000fda0003f2e000 */
[----:B------:R-:W-:-:S04]  /*01a0*/  @!P1 FMUL R0, R0, 0.5 ;  /* 0x3f00000000009820 */ /* 0x000fc80000400000 */
[----:B------:R-:W2:Y:S02]  /*01b0*/  MUFU.EX2 R6, R0 ;  /* 0x0000000000067308 */ /* 0x000ea40000000800 */
[----:B--2---:R-:W-:-:S04]  /*01c0*/  @!P1 FMUL R6, R6, R6 ;  /* 0x0000000606069220 */ /* 0x004fc80000400000 */
[----:B------:R-:W-:Y:S02]  /*01d0*/  FADD R8, R6, 1 ;  /* 0x3f80000006087421 */ /* 0x000fe40000000000 */
[----:B------:R-:W2:Y:S03]  /*01e0*/  LDC.64 R6, c[0x0][0x220] ;  /* 0x00008800ff067b82 */ /* 0x000ea60000000a00 */
[----:B------:R-:W-:-:S04]  /*01f0*/  FSETP.GT.AND P1, PT, R8, 8.50705917302346158658e+37, PT ;  /* 0x7e8000000800780b */ /* 0x000fc80003f24000 */
[----:B------:R-:W-:-:S09]  /*0200*/  FSEL R5, R5, 1, P1 ;  /* 0x3f80000005057808 */ /* 0x000fd20000800000 */
[----:B------:R-:W-:-:S06]  /*0210*/  @P1 FMUL R8, R8, 0.25 ;  /* 0x3e80000008081820 */ /* 0x000fcc0000400000 */
[----:B------:R-:W3:Y:S02]  /*0220*/  MUFU.RCP R8, R8 ;  /* 0x0000000800087308 */ /* 0x000ee40000001000 */
[----:B---3--:R-:W-:Y:S01]  /*0230*/  FMUL R10, R8, R5 ;  /* 0x00000005080a7220 */ /* 0x008fe20000400000 */
[----:B--2---:R-:W-:-:S04]  /*0240*/  IMAD.WIDE R4, R9, 0x4, R6 ;  /* 0x0000000409047825 */ /* 0x004fc800078e0206 */
[----:B------:R-:W-:Y:S01]  /*0250*/  FMUL R7, R11, R10 ;  /* 0x0000000a0b077220 */ /* 0x000fe20000400000 */
[----:B-1----:R-:W-:Y:S06]  /*0260*/  @P0 EXIT ;  /* 0x000000000000094d */ /* 0x002fec0003800000 */
[----:B------:R-:W-:Y:S01]  /*0270*/  STG.E desc[UR4][R4.64], R7 ;  /* 0x0000000704007986 */ /* 0x000fe2000c101904 */
[----:B------:R-:W-:Y:S05]  /*0280*/  EXIT ;  /* 0x000000000000794d */ /* 0x000fea0003800000 */
.L_x_0:
[----:B------:R-:W-:-:S00]  /*0290*/  BRA `(.L_x_0) ;  /* 0xfffffffc00fc7947 */ /* 0x000fc0000383ffff */
[----:B------:R-:W-:-:S00]  /*02a0*/  NOP ;  /* 0x0000000000007918 */ /* 0x000fc00000000000 */
        /* <DEDUP_REMOVED lines=13> */
.L_x_1:


//--------------------- .nv.constant0.triton_poi_fused_convolution_silu_4 --------------------------
	.section	.nv.constant0.triton_poi_fused_convolution_silu_4,"a",@progbits
	.sectionflags	@""
	.align	4
.nv.constant0.triton_poi_fused_convolution_silu_4:
	.zero		556
